//
// Generated by NVIDIA NVVM Compiler
//
// Compiler Build ID: CL-36424714
// Cuda compilation tools, release 13.0, V13.0.88
// Based on NVVM 20.0.0
//

.version 9.0
.target sm_100
.address_size 64

	// .globl	_Z22cuda_packet_processingPjP16cuda_comm_list_ti

.visible .entry _Z22cuda_packet_processingPjP16cuda_comm_list_ti(
	.param .u64 .ptr .align 1 _Z22cuda_packet_processingPjP16cuda_comm_list_ti_param_0,
	.param .u64 .ptr .align 1 _Z22cuda_packet_processingPjP16cuda_comm_list_ti_param_1,
	.param .u32 _Z22cuda_packet_processingPjP16cuda_comm_list_ti_param_2
)
{
	.reg .pred 	%p<10>;
	.reg .b16 	%rs<3>;
	.reg .b32 	%r<15>;
	.reg .b64 	%rd<17>;

	ld.param.u64 	%rd6, [_Z22cuda_packet_processingPjP16cuda_comm_list_ti_param_0];
	ld.param.u64 	%rd5, [_Z22cuda_packet_processingPjP16cuda_comm_list_ti_param_1];
	ld.param.u32 	%r5, [_Z22cuda_packet_processingPjP16cuda_comm_list_ti_param_2];
	cvta.to.global.u64 	%rd1, %rd6;
	ld.global.u32 	%r6, [%rd1];
	setp.ne.s32 	%p3, %r6, 0;
	@%p3 bra 	$L__BB0_10;
	mov.u32 	%r1, %tid.x;
	cvta.to.global.u64 	%rd2, %rd5;
	mov.b32 	%r14, 0;
	mul.wide.u32 	%rd13, %r1, 16;
$L__BB0_2:
	mul.wide.s32 	%rd7, %r14, 48;
	add.s64 	%rd8, %rd2, %rd7;
	add.s64 	%rd3, %rd8, 40;
	ld.global.u64 	%rd9, [%rd8+40];
	cvta.to.global.u64 	%rd10, %rd9;
	ld.global.u32 	%r8, [%rd10];
	setp.ne.s32 	%p5, %r8, 1;
	mov.pred 	%p9, -1;
	@%p5 bra 	$L__BB0_9;
	ld.global.u32 	%r9, [%rd3+-16];
	setp.ge.u32 	%p6, %r1, %r9;
	@%p6 bra 	$L__BB0_6;
	ld.global.u64 	%rd11, [%rd3+-24];
	cvta.to.global.u64 	%rd12, %rd11;
	add.s64 	%rd14, %rd12, %rd13;
	ld.global.u64 	%rd4, [%rd14];
	setp.eq.s64 	%p7, %rd4, 0;
	@%p7 bra 	$L__BB0_6;
	ld.u8 	%rs1, [%rd4];
	add.s16 	%rs2, %rs1, 1;
	st.u8 	[%rd4], %rs2;
$L__BB0_6:
	setp.ne.s32 	%p8, %r1, 0;
	membar.gl;
	bar.sync 	0;
	@%p8 bra 	$L__BB0_8;
	ld.global.u64 	%rd15, [%rd3];
	cvta.to.global.u64 	%rd16, %rd15;
	mov.b32 	%r10, 2;
	st.global.u32 	[%rd16], %r10;
$L__BB0_8:
	add.s32 	%r11, %r14, 1;
	rem.s32 	%r14, %r11, %r5;
	ld.global.u32 	%r12, [%rd1];
	setp.eq.s32 	%p9, %r12, 0;
$L__BB0_9:
	@%p9 bra 	$L__BB0_2;
$L__BB0_10:
	ret;

}


// ===== COMPILED SASS (sm_100) =====

	.target	sm_100

	.elftype	@"ET_EXEC"


//--------------------- .note.nv.tkinfo           --------------------------
	.section	.note.nv.tkinfo,"",@"SHT_NOTE"
	.sectionflags	@"SHF_NOTE_NV_TKINFO"
	.tkinfo
        /*0018*/ 	.word	0x00000002
        /*0030*/ 	.string	""
        /*0030*/ 	.string	"ptxas"
        /*0030*/ 	.string	"Cuda compilation tools, release 13.0, V13.0.88"
        /*0030*/ 	.string	"Build cuda_13.0.r13.0/compiler.36424714_0"
        /*0030*/ 	.string	"-arch sm_100 -m 64 "



//--------------------- .note.nv.cuinfo           --------------------------
	.section	.note.nv.cuinfo,"",@"SHT_NOTE"
	.sectionflags	@"SHF_NOTE_NV_CUINFO"
        /*0018*/ 	.short	0x0002
        /*001a*/ 	.short	0x0064
        /*001c*/ 	.short	0x0082
	.zero		2


//--------------------- .nv.info                  --------------------------
	.section	.nv.info,"",@"SHT_CUDA_INFO"
	.align	4


	//----- nvinfo : EIATTR_REGCOUNT
	.align		4
        /*0000*/ 	.byte	0x04, 0x2f
        /*0002*/ 	.short	(.L_1 - .L_0)
	.align		4
.L_0:
        /*0004*/ 	.word	index@(_Z22cuda_packet_processingPjP16cuda_comm_list_ti)
        /*0008*/ 	.word	0x00000014


	//----- nvinfo : EIATTR_FRAME_SIZE
	.align		4
.L_1:
        /*000c*/ 	.byte	0x04, 0x11
        /*000e*/ 	.short	(.L_3 - .L_2)
	.align		4
.L_2:
        /*0010*/ 	.word	index@(_Z22cuda_packet_processingPjP16cuda_comm_list_ti)
        /*0014*/ 	.word	0x00000000


	//----- nvinfo : EIATTR_MIN_STACK_SIZE
	.align		4
.L_3:
        /*0018*/ 	.byte	0x04, 0x12
        /*001a*/ 	.short	(.L_5 - .L_4)
	.align		4
.L_4:
        /*001c*/ 	.word	index@(_Z22cuda_packet_processingPjP16cuda_comm_list_ti)
        /*0020*/ 	.word	0x00000000
.L_5:


//--------------------- .nv.compat                --------------------------
	.section	.nv.compat,"",@"SHT_CUDA_COMPAT_INFO"
	.align	4
        /*0000*/ 	.byte	0x02, 0x09, 0x00, 0x00, 0x02, 0x02, 0x01, 0x00, 0x02, 0x05, 0x05, 0x00, 0x03, 0x07, 0x01, 0x01
        /*0010*/ 	.byte	0x02, 0x03, 0x00, 0x00, 0x02, 0x06, 0x01, 0x00, 0x04, 0x0b, 0x08, 0x00, 0x09, 0x00, 0x00, 0x00
        /*0020*/ 	.byte	0x00, 0x00, 0x00, 0x00


//--------------------- .nv.info._Z22cuda_packet_processingPjP16cuda_comm_list_ti --------------------------
	.section	.nv.info._Z22cuda_packet_processingPjP16cuda_comm_list_ti,"",@"SHT_CUDA_INFO"
	.sectionflags	@""
	.align	4


	//----- nvinfo : EIATTR_CUDA_API_VERSION
	.align		4
        /*0000*/ 	.byte	0x04, 0x37
        /*0002*/ 	.short	(.L_7 - .L_6)
.L_6:
        /*0004*/ 	.word	0x00000082


	//----- nvinfo : EIATTR_KPARAM_INFO
	.align		4
.L_7:
        /*0008*/ 	.byte	0x04, 0x17
        /*000a*/ 	.short	(.L_9 - .L_8)
.L_8:
        /*000c*/ 	.word	0x00000000
        /*0010*/ 	.short	0x0002
        /*0012*/ 	.short	0x0010
        /*0014*/ 	.byte	0x00, 0xf0, 0x11, 0x00


	//----- nvinfo : EIATTR_KPARAM_INFO
	.align		4
.L_9:
        /*0018*/ 	.byte	0x04, 0x17
        /*001a*/ 	.short	(.L_11 - .L_10)
.L_10:
        /*001c*/ 	.word	0x00000000
        /*0020*/ 	.short	0x0001
        /*0022*/ 	.short	0x0008
        /*0024*/ 	.byte	0x00, 0xf5, 0x21, 0x00


	//----- nvinfo : EIATTR_KPARAM_INFO
	.align		4
.L_11:
        /*0028*/ 	.byte	0x04, 0x17
        /*002a*/ 	.short	(.L_13 - .L_12)
.L_12:
        /*002c*/ 	.word	0x00000000
        /*0030*/ 	.short	0x0000
        /*0032*/ 	.short	0x0000
        /*0034*/ 	.byte	0x00, 0xf5, 0x21, 0x00


	//----- nvinfo : EIATTR_SPARSE_MMA_MASK
	.align		4
.L_13:
        /*0038*/ 	.byte	0x03, 0x50
        /*003a*/ 	.short	0x0000


	//----- nvinfo : EIATTR_MAXREG_COUNT
	.align		4
        /*003c*/ 	.byte	0x03, 0x1b
        /*003e*/ 	.short	0x00ff


	//----- nvinfo : EIATTR_NUM_BARRIERS
	.align		4
        /*0040*/ 	.byte	0x02, 0x4c
        /*0042*/ 	.byte	0x01
	.zero		1


	//----- nvinfo : EIATTR_MERCURY_ISA_VERSION
	.align		4
        /*0044*/ 	.byte	0x03, 0x5f
        /*0046*/ 	.short	0x0101


	//----- nvinfo : EIATTR_VRC_CTA_INIT_COUNT
	.align		4
        /*0048*/ 	.byte	0x02, 0x4a
	.zero		1
	.zero		1


	//----- nvinfo : EIATTR_EXIT_INSTR_OFFSETS
	.align		4
        /*004c*/ 	.byte	0x04, 0x1c
        /*004e*/ 	.short	(.L_15 - .L_14)


	//   ....[0]....
.L_14:
        /*0050*/ 	.word	0x00000050


	//   ....[1]....
        /*0054*/ 	.word	0x00000420


	//----- nvinfo : EIATTR_CRS_STACK_SIZE
	.align		4
.L_15:
        /*0058*/ 	.byte	0x04, 0x1e
        /*005a*/ 	.short	(.L_17 - .L_16)
.L_16:
        /*005c*/ 	.word	0x00000000


	//----- nvinfo : EIATTR_CBANK_PARAM_SIZE
	.align		4
.L_17:
        /*0060*/ 	.byte	0x03, 0x19
        /*0062*/ 	.short	0x0014


	//----- nvinfo : EIATTR_PARAM_CBANK
	.align		4
        /*0064*/ 	.byte	0x04, 0x0a
        /*0066*/ 	.short	(.L_19 - .L_18)
	.align		4
.L_18:
        /*0068*/ 	.word	index@(.nv.constant0._Z22cuda_packet_processingPjP16cuda_comm_list_ti)
        /*006c*/ 	.short	0x0380
        /*006e*/ 	.short	0x0014


	//----- nvinfo : EIATTR_SW_WAR
	.align		4
.L_19:
        /*0070*/ 	.byte	0x04, 0x36
        /*0072*/ 	.short	(.L_21 - .L_20)
.L_20:
        /*0074*/ 	.word	0x00000008
.L_21:


//--------------------- .nv.callgraph             --------------------------
	.section	.nv.callgraph,"",@"SHT_CUDA_CALLGRAPH"
	.align	4
	.sectionentsize	8
	.align		4
        /*0000*/ 	.word	0x00000000
	.align		4
        /*0004*/ 	.word	0xffffffff
	.align		4
        /*0008*/ 	.word	0x00000000
	.align		4
        /*000c*/ 	.word	0xfffffffe
	.align		4
        /*0010*/ 	.word	0x00000000
	.align		4
        /*0014*/ 	.word	0xfffffffd
	.align		4
        /*0018*/ 	.word	0x00000000
	.align		4
        /*001c*/ 	.word	0xfffffffc


//--------------------- .text._Z22cuda_packet_processingPjP16cuda_comm_list_ti --------------------------
	.section	.text._Z22cuda_packet_processingPjP16cuda_comm_list_ti,"ax",@progbits
	.align	128
        .global         _Z22cuda_packet_processingPjP16cuda_comm_list_ti
        .type           _Z22cuda_packet_processingPjP16cuda_comm_list_ti,@function
        .size           _Z22cuda_packet_processingPjP16cuda_comm_list_ti,(.L_x_5 - _Z22cuda_packet_processingPjP16cuda_comm_list_ti)
        .other          _Z22cuda_packet_processingPjP16cuda_comm_list_ti,@"STO_CUDA_ENTRY STV_DEFAULT"
_Z22cuda_packet_processingPjP16cuda_comm_list_ti:
.text._Z22cuda_packet_processingPjP16cuda_comm_list_ti:
[----:B------:R-:W-:Y:S08]  /*0000*/  LDC R1, c[0x0][0x37c] ;  /* 0x0000df00ff017b82 */ /* 0x000ff00000000800 */
[----:B------:R-:W0:Y:S01]  /*0010*/  LDC.64 R2, c[0x0][0x380] ;  /* 0x0000e000ff027b82 */ /* 0x000e220000000a00 */
[----:B------:R-:W0:Y:S02]  /*0020*/  LDCU.64 UR4, c[0x0][0x358] ;  /* 0x00006b00ff0477ac */ /* 0x000e240008000a00 */
[----:B0-----:R-:W2:Y:S02]  /*0030*/  LDG.E R2, desc[UR4][R2.64] ;  /* 0x0000000402027981 */ /* 0x001ea4000c1e1900 */
[----:B--2---:R-:W-:-:S13]  /*0040*/  ISETP.NE.AND P0, PT, R2, RZ, PT ;  /* 0x000000ff0200720c */ /* 0x004fda0003f05270 */
[----:B------:R-:W-:Y:S05]  /*0050*/  @P0 EXIT ;  /* 0x000000000000094d */ /* 0x000fea0003800000 */
[----:B------:R-:W0:Y:S01]  /*0060*/  S2R R0, SR_TID.X ;  /* 0x0000000000007919 */ /* 0x000e220000002100 */
[----:B------:R-:W1:Y:S01]  /*0070*/  LDC R14, c[0x0][0x390] ;  /* 0x0000e400ff0e7b82 */ /* 0x000e620000000800 */
[----:B------:R-:W-:-:S07]  /*0080*/  IMAD.MOV.U32 R5, RZ, RZ, RZ ;  /* 0x000000ffff057224 */ /* 0x000fce00078e00ff */
[----:B------:R-:W2:Y:S02]  /*0090*/  LDC.64 R2, c[0x0][0x388] ;  /* 0x0000e200ff027b82 */ /* 0x000ea40000000a00 */
.L_x_3:
[----:B--2---:R-:W-:-:S05]  /*00a0*/  IMAD.WIDE R8, R5, 0x30, R2 ;  /* 0x0000003005087825 */ /* 0x004fca00078e0202 */
[----:B------:R-:W2:Y:S04]  /*00b0*/  LDG.E.64 R6, desc[UR4][R8.64+0x28] ;  /* 0x0000280408067981 */ /* 0x000ea8000c1e1b00 */
[----:B--2---:R-:W2:Y:S01]  /*00c0*/  LDG.E R6, desc[UR4][R6.64] ;  /* 0x0000000406067981 */ /* 0x004ea2000c1e1900 */
[----:B------:R-:W-:Y:S02]  /*00d0*/  PLOP3.LUT P0, PT, PT, PT, PT, 0x80, 0x8 ;  /* 0x000000000008781c */ /* 0x000fe40003f0f070 */
[----:B--2---:R-:W-:-:S13]  /*00e0*/  ISETP.NE.AND P1, PT, R6, 0x1, PT ;  /* 0x000000010600780c */ /* 0x004fda0003f25270 */
[----:B------:R-:W-:Y:S05]  /*00f0*/  @P1 BRA `(.L_x_0) ;  /* 0x0000000000c41947 */ /* 0x000fea0003800000 */
[----:B------:R-:W2:Y:S01]  /*0100*/  LDG.E R7, desc[UR4][R8.64+0x18] ;  /* 0x0000180408077981 */ /* 0x000ea2000c1e1900 */
[----:B------:R-:W-:Y:S01]  /*0110*/  BSSY.RECONVERGENT B0, `(.L_x_1) ;  /* 0x000000d000007945 */ /* 0x000fe20003800200 */
[C---:B0-----:R-:W-:Y:S02]  /*0120*/  ISETP.NE.AND P1, PT, R0.reuse, RZ, PT ;  /* 0x000000ff0000720c */ /* 0x041fe40003f25270 */
[----:B--2---:R-:W-:-:S13]  /*0130*/  ISETP.GE.U32.AND P0, PT, R0, R7, PT ;  /* 0x000000070000720c */ /* 0x004fda0003f06070 */
[----:B------:R-:W-:Y:S05]  /*0140*/  @P0 BRA `(.L_x_2) ;  /* 0x0000000000240947 */ /* 0x000fea0003800000 */
[----:B------:R-:W2:Y:S02]  /*0150*/  LDG.E.64 R6, desc[UR4][R8.64+0x10] ;  /* 0x0000100408067981 */ /* 0x000ea4000c1e1b00 */
[----:B--2---:R-:W-:-:S06]  /*0160*/  IMAD.WIDE.U32 R6, R0, 0x10, R6 ;  /* 0x0000001000067825 */ /* 0x004fcc00078e0006 */
[----:B------:R-:W2:Y:S02]  /*0170*/  LDG.E.64 R6, desc[UR4][R6.64] ;  /* 0x0000000406067981 */ /* 0x000ea4000c1e1b00 */
[----:B--2---:R-:W-:-:S04]  /*0180*/  ISETP.NE.U32.AND P0, PT, R6, RZ, PT ;  /* 0x000000ff0600720c */ /* 0x004fc80003f05070 */
[----:B------:R-:W-:-:S13]  /*0190*/  ISETP.NE.AND.EX P0, PT, R7, RZ, PT, P0 ;  /* 0x000000ff0700720c */ /* 0x000fda0003f05300 */
[----:B------:R-:W-:Y:S05]  /*01a0*/  @!P0 BRA `(.L_x_2) ;  /* 0x00000000000c8947 */ /* 0x000fea0003800000 */
[----:B------:R-:W2:Y:S02]  /*01b0*/  LD.E.U8 R4, desc[UR4][R6.64] ;  /* 0x0000000406047980 */ /* 0x000ea4000c101100 */
[----:B--2---:R-:W-:-:S05]  /*01c0*/  VIADD R11, R4, 0x1 ;  /* 0x00000001040b7836 */ /* 0x004fca0000000000 */
[----:B------:R0:W-:Y:S02]  /*01d0*/  ST.E.U8 desc[UR4][R6.64], R11 ;  /* 0x0000000b06007985 */ /* 0x0001e4000c101104 */
.L_x_2:
[----:B------:R-:W-:Y:S05]  /*01e0*/  BSYNC.RECONVERGENT B0 ;  /* 0x0000000000007941 */ /* 0x000fea0003800200 */
.L_x_1:
[----:B------:R-:W-:Y:S06]  /*01f0*/  MEMBAR.SC.GPU ;  /* 0x0000000000007992 */ /* 0x000fec0000002000 */
[----:B------:R-:W-:-:S00]  /*0200*/  ERRBAR ;  /* 0x00000000000079ab */ /* 0x000fc00000000000 */
[----:B------:R-:W-:Y:S06]  /*0210*/  CGAERRBAR ;  /* 0x00000000000075ab */ /* 0x000fec0000000000 */
[----:B------:R-:W-:Y:S02]  /*0220*/  CCTL.IVALL ;  /* 0x00000000ff00798f */ /* 0x000fe40002000000 */
[----:B------:R-:W-:Y:S06]  /*0230*/  BAR.SYNC.DEFER_BLOCKING 0x0 ;  /* 0x0000000000007b1d */ /* 0x000fec0000010000 */
[----:B0-----:R0:W2:Y:S02]  /*0240*/  @!P1 LDG.E.64 R6, desc[UR4][R8.64+0x28] ;  /* 0x0000280408069981 */ /* 0x0010a4000c1e1b00 */
[----:B------:R-:W3:Y:S01]  /*0250*/  LDC.64 R10, c[0x0][0x380] ;  /* 0x0000e000ff0a7b82 */ /* 0x000ee20000000a00 */
[----:B------:R-:W-:Y:S01]  /*0260*/  @!P1 IMAD.MOV.U32 R15, RZ, RZ, 0x2 ;  /* 0x00000002ff0f9424 */ /* 0x000fe200078e00ff */
[----:B-1----:R-:W-:-:S04]  /*0270*/  IABS R17, R14 ;  /* 0x0000000e00117213 */ /* 0x002fc80000000000 */
[----:B------:R-:W1:Y:S08]  /*0280*/  I2F.RP R4, R17 ;  /* 0x0000001100047306 */ /* 0x000e700000209400 */
[----:B-1----:R-:W1:Y:S02]  /*0290*/  MUFU.RCP R4, R4 ;  /* 0x0000000400047308 */ /* 0x002e640000001000 */
[----:B-1----:R-:W-:-:S06]  /*02a0*/  VIADD R12, R4, 0xffffffe ;  /* 0x0ffffffe040c7836 */ /* 0x002fcc0000000000 */
[----:B------:R1:W0:Y:S01]  /*02b0*/  F2I.FTZ.U32.TRUNC.NTZ R13, R12 ;  /* 0x0000000c000d7305 */ /* 0x000222000021f000 */
[----:B------:R-:W-:Y:S02]  /*02c0*/  VIADD R5, R5, 0x1 ;  /* 0x0000000105057836 */ /* 0x000fe40000000000 */
[----:B-1----:R-:W-:Y:S01]  /*02d0*/  IMAD.MOV.U32 R12, RZ, RZ, RZ ;  /* 0x000000ffff0c7224 */ /* 0x002fe200078e00ff */
[----:B0-----:R-:W-:Y:S01]  /*02e0*/  IADD3 R8, PT, PT, RZ, -R13, RZ ;  /* 0x8000000dff087210 */ /* 0x001fe20007ffe0ff */
[----:B--2---:R0:W-:Y:S04]  /*02f0*/  @!P1 STG.E desc[UR4][R6.64], R15 ;  /* 0x0000000f06009986 */ /* 0x0041e8000c101904 */
[----:B---3--:R-:W2:Y:S01]  /*0300*/  LDG.E R10, desc[UR4][R10.64] ;  /* 0x000000040a0a7981 */ /* 0x008ea2000c1e1900 */
[----:B------:R-:W-:-:S02]  /*0310*/  ISETP.GE.AND P2, PT, R5, RZ, PT ;  /* 0x000000ff0500720c */ /* 0x000fc40003f46270 */
[----:B------:R-:W-:Y:S01]  /*0320*/  ISETP.NE.AND P1, PT, R14, RZ, PT ;  /* 0x000000ff0e00720c */ /* 0x000fe20003f25270 */
[----:B0-----:R-:W-:Y:S01]  /*0330*/  IMAD R7, R8, R17, RZ ;  /* 0x0000001108077224 */ /* 0x001fe200078e02ff */
[----:B------:R-:W-:-:S03]  /*0340*/  IABS R6, R5 ;  /* 0x0000000500067213 */ /* 0x000fc60000000000 */
[----:B------:R-:W-:-:S06]  /*0350*/  IMAD.HI.U32 R13, R13, R7, R12 ;  /* 0x000000070d0d7227 */ /* 0x000fcc00078e000c */
[----:B------:R-:W-:-:S05]  /*0360*/  IMAD.HI.U32 R13, R13, R6, RZ ;  /* 0x000000060d0d7227 */ /* 0x000fca00078e00ff */
[----:B------:R-:W-:-:S05]  /*0370*/  IADD3 R13, PT, PT, -R13, RZ, RZ ;  /* 0x000000ff0d0d7210 */ /* 0x000fca0007ffe1ff */
[----:B------:R-:W-:-:S05]  /*0380*/  IMAD R4, R17, R13, R6 ;  /* 0x0000000d11047224 */ /* 0x000fca00078e0206 */
[----:B------:R-:W-:-:S13]  /*0390*/  ISETP.GT.U32.AND P0, PT, R17, R4, PT ;  /* 0x000000041100720c */ /* 0x000fda0003f04070 */
[----:B------:R-:W-:-:S05]  /*03a0*/  @!P0 IMAD.IADD R4, R4, 0x1, -R17 ;  /* 0x0000000104048824 */ /* 0x000fca00078e0a11 */
[----:B------:R-:W-:-:S13]  /*03b0*/  ISETP.GT.U32.AND P0, PT, R17, R4, PT ;  /* 0x000000041100720c */ /* 0x000fda0003f04070 */
[----:B------:R-:W-:-:S05]  /*03c0*/  @!P0 IMAD.IADD R4, R4, 0x1, -R17 ;  /* 0x0000000104048824 */ /* 0x000fca00078e0a11 */
[----:B------:R-:W-:Y:S02]  /*03d0*/  @!P2 IADD3 R4, PT, PT, -R4, RZ, RZ ;  /* 0x000000ff0404a210 */ /* 0x000fe40007ffe1ff */
[----:B------:R-:W-:-:S05]  /*03e0*/  @!P1 LOP3.LUT R4, RZ, R14, RZ, 0x33, !PT ;  /* 0x0000000eff049212 */ /* 0x000fca00078e33ff */
[----:B------:R-:W-:Y:S01]  /*03f0*/  IMAD.MOV.U32 R5, RZ, RZ, R4 ;  /* 0x000000ffff057224 */ /* 0x000fe200078e0004 */
[----:B--2---:R-:W-:-:S13]  /*0400*/  ISETP.EQ.AND P0, PT, R10, RZ, PT ;  /* 0x000000ff0a00720c */ /* 0x004fda0003f02270 */
.L_x_0:
[----:B------:R-:W-:Y:S05]  /*0410*/  @P0 BRA `(.L_x_3) ;  /* 0xfffffffc00200947 */ /* 0x000fea000383ffff */
[----:B------:R-:W-:Y:S05]  /*0420*/  EXIT ;  /* 0x000000000000794d */ /* 0x000fea0003800000 */
.L_x_4:
[----:B------:R-:W-:-:S00]  /*0430*/  BRA `(.L_x_4) ;  /* 0xfffffffc00fc7947 */ /* 0x000fc0000383ffff */
[----:B------:R-:W-:-:S00]  /*0440*/  NOP ;  /* 0x0000000000007918 */ /* 0x000fc00000000000 */
        /* <DEDUP_REMOVED lines=11> */
.L_x_5:


//--------------------- .nv.shared.reserved.0     --------------------------
	.section	.nv.shared.reserved.0,"aw",@nobits
	.weak		__nv_reservedSMEM_offset_0_alias
	.size		__nv_reservedSMEM_offset_0_alias, 0, 64
	.other		__nv_reservedSMEM_offset_0_alias,@"STO_CUDA_RESERVED_SHARED STV_DEFAULT"
__nv_reservedSMEM_offset_0_alias:
	.zero		0
	.zero		64


//--------------------- .nv.constant0._Z22cuda_packet_processingPjP16cuda_comm_list_ti --------------------------
	.section	.nv.constant0._Z22cuda_packet_processingPjP16cuda_comm_list_ti,"a",@progbits
	.sectionflags	@""
	.align	4
.nv.constant0._Z22cuda_packet_processingPjP16cuda_comm_list_ti:
	.zero		916


//--------------------- SYMBOLS --------------------------

	.type		.nv.reservedSmem.offset0,@object
	.size		.nv.reservedSmem.offset0,0x4
